//
// Generated by NVIDIA NVVM Compiler
//
// Compiler Build ID: CL-36424714
// Cuda compilation tools, release 13.0, V13.0.88
// Based on NVVM 20.0.0
//

.version 9.0
.target sm_100
.address_size 64

	// .globl	_Z13raceConditionPi
// _ZZ13raceConditionPiE6Shared has been demoted

.visible .entry _Z13raceConditionPi(
	.param .u64 .ptr .align 1 _Z13raceConditionPi_param_0
)
{
	.reg .b32 	%r<8>;
	.reg .b64 	%rd<5>;
	// demoted variable
	.shared .align 4 .b8 _ZZ13raceConditionPiE6Shared[256];
	ld.param.u64 	%rd1, [_Z13raceConditionPi_param_0];
	cvta.to.global.u64 	%rd2, %rd1;
	mov.u32 	%r1, %tid.x;
	mul.wide.u32 	%rd3, %r1, 4;
	add.s64 	%rd4, %rd2, %rd3;
	ld.global.u32 	%r2, [%rd4];
	shl.b32 	%r3, %r1, 2;
	mov.u32 	%r4, _ZZ13raceConditionPiE6Shared;
	add.s32 	%r5, %r4, %r3;
	st.shared.u32 	[%r5], %r2;
	sub.s32 	%r6, %r4, %r3;
	ld.shared.u32 	%r7, [%r6+252];
	st.global.u32 	[%rd4], %r7;
	ret;

}


// ===== COMPILED SASS (sm_100) =====

	.target	sm_100

	.elftype	@"ET_EXEC"


//--------------------- .note.nv.tkinfo           --------------------------
	.section	.note.nv.tkinfo,"",@"SHT_NOTE"
	.sectionflags	@"SHF_NOTE_NV_TKINFO"
	.tkinfo
        /*0018*/ 	.word	0x00000002
        /*0030*/ 	.string	""
        /*0030*/ 	.string	"ptxas"
        /*0030*/ 	.string	"Cuda compilation tools, release 13.0, V13.0.88"
        /*0030*/ 	.string	"Build cuda_13.0.r13.0/compiler.36424714_0"
        /*0030*/ 	.string	"-arch sm_100 -m 64 "



//--------------------- .note.nv.cuinfo           --------------------------
	.section	.note.nv.cuinfo,"",@"SHT_NOTE"
	.sectionflags	@"SHF_NOTE_NV_CUINFO"
        /*0018*/ 	.short	0x0002
        /*001a*/ 	.short	0x0064
        /*001c*/ 	.short	0x0082
	.zero		2


//--------------------- .nv.info                  --------------------------
	.section	.nv.info,"",@"SHT_CUDA_INFO"
	.align	4


	//----- nvinfo : EIATTR_REGCOUNT
	.align		4
        /*0000*/ 	.byte	0x04, 0x2f
        /*0002*/ 	.short	(.L_1 - .L_0)
	.align		4
.L_0:
        /*0004*/ 	.word	index@(_Z13raceConditionPi)
        /*0008*/ 	.word	0x0000000a


	//----- nvinfo : EIATTR_FRAME_SIZE
	.align		4
.L_1:
        /*000c*/ 	.byte	0x04, 0x11
        /*000e*/ 	.short	(.L_3 - .L_2)
	.align		4
.L_2:
        /*0010*/ 	.word	index@(_Z13raceConditionPi)
        /*0014*/ 	.word	0x00000000


	//----- nvinfo : EIATTR_MIN_STACK_SIZE
	.align		4
.L_3:
        /*0018*/ 	.byte	0x04, 0x12
        /*001a*/ 	.short	(.L_5 - .L_4)
	.align		4
.L_4:
        /*001c*/ 	.word	index@(_Z13raceConditionPi)
        /*0020*/ 	.word	0x00000000
.L_5:


//--------------------- .nv.compat                --------------------------
	.section	.nv.compat,"",@"SHT_CUDA_COMPAT_INFO"
	.align	4
        /*0000*/ 	.byte	0x02, 0x09, 0x00, 0x00, 0x02, 0x02, 0x01, 0x00, 0x02, 0x05, 0x05, 0x00, 0x03, 0x07, 0x01, 0x01
        /*0010*/ 	.byte	0x02, 0x03, 0x00, 0x00, 0x02, 0x06, 0x01, 0x00, 0x04, 0x0b, 0x08, 0x00, 0x09, 0x00, 0x00, 0x00
        /*0020*/ 	.byte	0x00, 0x00, 0x00, 0x00


//--------------------- .nv.info._Z13raceConditionPi --------------------------
	.section	.nv.info._Z13raceConditionPi,"",@"SHT_CUDA_INFO"
	.sectionflags	@""
	.align	4


	//----- nvinfo : EIATTR_CUDA_API_VERSION
	.align		4
        /*0000*/ 	.byte	0x04, 0x37
        /*0002*/ 	.short	(.L_7 - .L_6)
.L_6:
        /*0004*/ 	.word	0x00000082


	//----- nvinfo : EIATTR_KPARAM_INFO
	.align		4
.L_7:
        /*0008*/ 	.byte	0x04, 0x17
        /*000a*/ 	.short	(.L_9 - .L_8)
.L_8:
        /*000c*/ 	.word	0x00000000
        /*0010*/ 	.short	0x0000
        /*0012*/ 	.short	0x0000
        /*0014*/ 	.byte	0x00, 0xf5, 0x21, 0x00


	//----- nvinfo : EIATTR_SPARSE_MMA_MASK
	.align		4
.L_9:
        /*0018*/ 	.byte	0x03, 0x50
        /*001a*/ 	.short	0x0000


	//----- nvinfo : EIATTR_MAXREG_COUNT
	.align		4
        /*001c*/ 	.byte	0x03, 0x1b
        /*001e*/ 	.short	0x00ff


	//----- nvinfo : EIATTR_MERCURY_ISA_VERSION
	.align		4
        /*0020*/ 	.byte	0x03, 0x5f
        /*0022*/ 	.short	0x0101


	//----- nvinfo : EIATTR_VRC_CTA_INIT_COUNT
	.align		4
        /*0024*/ 	.byte	0x02, 0x4a
	.zero		1
	.zero		1


	//----- nvinfo : EIATTR_EXIT_INSTR_OFFSETS
	.align		4
        /*0028*/ 	.byte	0x04, 0x1c
        /*002a*/ 	.short	(.L_11 - .L_10)


	//   ....[0]....
.L_10:
        /*002c*/ 	.word	0x000000e0


	//----- nvinfo : EIATTR_CBANK_PARAM_SIZE
	.align		4
.L_11:
        /*0030*/ 	.byte	0x03, 0x19
        /*0032*/ 	.short	0x0008


	//----- nvinfo : EIATTR_PARAM_CBANK
	.align		4
        /*0034*/ 	.byte	0x04, 0x0a
        /*0036*/ 	.short	(.L_13 - .L_12)
	.align		4
.L_12:
        /*0038*/ 	.word	index@(.nv.constant0._Z13raceConditionPi)
        /*003c*/ 	.short	0x0380
        /*003e*/ 	.short	0x0008


	//----- nvinfo : EIATTR_SW_WAR
	.align		4
.L_13:
        /*0040*/ 	.byte	0x04, 0x36
        /*0042*/ 	.short	(.L_15 - .L_14)
.L_14:
        /*0044*/ 	.word	0x00000008
.L_15:


//--------------------- .nv.callgraph             --------------------------
	.section	.nv.callgraph,"",@"SHT_CUDA_CALLGRAPH"
	.align	4
	.sectionentsize	8
	.align		4
        /*0000*/ 	.word	0x00000000
	.align		4
        /*0004*/ 	.word	0xffffffff
	.align		4
        /*0008*/ 	.word	0x00000000
	.align		4
        /*000c*/ 	.word	0xfffffffe
	.align		4
        /*0010*/ 	.word	0x00000000
	.align		4
        /*0014*/ 	.word	0xfffffffd
	.align		4
        /*0018*/ 	.word	0x00000000
	.align		4
        /*001c*/ 	.word	0xfffffffc


//--------------------- .text._Z13raceConditionPi --------------------------
	.section	.text._Z13raceConditionPi,"ax",@progbits
	.align	128
        .global         _Z13raceConditionPi
        .type           _Z13raceConditionPi,@function
        .size           _Z13raceConditionPi,(.L_x_1 - _Z13raceConditionPi)
        .other          _Z13raceConditionPi,@"STO_CUDA_ENTRY STV_DEFAULT"
_Z13raceConditionPi:
.text._Z13raceConditionPi:
[----:B------:R-:W-:Y:S01]  /*0000*/  LDC R1, c[0x0][0x37c] ;  /* 0x0000df00ff017b82 */ /* 0x000fe20000000800 */
[----:B------:R-:W0:Y:S07]  /*0010*/  S2R R7, SR_TID.X ;  /* 0x0000000000077919 */ /* 0x000e2e0000002100 */
[----:B------:R-:W0:Y:S01]  /*0020*/  LDC.64 R2, c[0x0][0x380] ;  /* 0x0000e000ff027b82 */ /* 0x000e220000000a00 */
[----:B------:R-:W1:Y:S01]  /*0030*/  LDCU.64 UR4, c[0x0][0x358] ;  /* 0x00006b00ff0477ac */ /* 0x000e620008000a00 */
[----:B0-----:R-:W-:-:S05]  /*0040*/  IMAD.WIDE.U32 R2, R7, 0x4, R2 ;  /* 0x0000000407027825 */ /* 0x001fca00078e0002 */
[----:B-1----:R-:W2:Y:S01]  /*0050*/  LDG.E R0, desc[UR4][R2.64] ;  /* 0x0000000402007981 */ /* 0x002ea2000c1e1900 */
[----:B------:R-:W-:Y:S01]  /*0060*/  MOV R4, 0x400 ;  /* 0x0000040000047802 */ /* 0x000fe20000000f00 */
[----:B------:R-:W0:Y:S03]  /*0070*/  S2R R5, SR_CgaCtaId ;  /* 0x0000000000057919 */ /* 0x000e260000008800 */
[----:B0-----:R-:W-:-:S04]  /*0080*/  LEA R4, R5, R4, 0x18 ;  /* 0x0000000405047211 */ /* 0x001fc800078ec0ff */
[C---:B------:R-:W-:Y:S01]  /*0090*/  LEA R5, R7.reuse, R4, 0x2 ;  /* 0x0000000407057211 */ /* 0x040fe200078e10ff */
[----:B------:R-:W-:-:S04]  /*00a0*/  IMAD R4, R7, -0x4, R4 ;  /* 0xfffffffc07047824 */ /* 0x000fc800078e0204 */
[----:B--2---:R-:W-:Y:S04]  /*00b0*/  STS [R5], R0 ;  /* 0x0000000005007388 */ /* 0x004fe80000000800 */
[----:B------:R-:W0:Y:S04]  /*00c0*/  LDS R7, [R4+0xfc] ;  /* 0x0000fc0004077984 */ /* 0x000e280000000800 */
[----:B0-----:R-:W-:Y:S01]  /*00d0*/  STG.E desc[UR4][R2.64], R7 ;  /* 0x0000000702007986 */ /* 0x001fe2000c101904 */
[----:B------:R-:W-:Y:S05]  /*00e0*/  EXIT ;  /* 0x000000000000794d */ /* 0x000fea0003800000 */
.L_x_0:
[----:B------:R-:W-:-:S00]  /*00f0*/  BRA `(.L_x_0) ;  /* 0xfffffffc00fc7947 */ /* 0x000fc0000383ffff */
[----:B------:R-:W-:-:S00]  /*0100*/  NOP ;  /* 0x0000000000007918 */ /* 0x000fc00000000000 */
[----:B------:R-:W-:-:S00]  /*0110*/  NOP ;  /* 0x0000000000007918 */ /* 0x000fc00000000000 */
[----:B------:R-:W-:-:S00]  /*0120*/  NOP ;  /* 0x0000000000007918 */ /* 0x000fc00000000000 */
[----:B------:R-:W-:-:S00]  /*0130*/  NOP ;  /* 0x0000000000007918 */ /* 0x000fc00000000000 */
[----:B------:R-:W-:-:S00]  /*0140*/  NOP ;  /* 0x0000000000007918 */ /* 0x000fc00000000000 */
[----:B------:R-:W-:-:S00]  /*0150*/  NOP ;  /* 0x0000000000007918 */ /* 0x000fc00000000000 */
[----:B------:R-:W-:-:S00]  /*0160*/  NOP ;  /* 0x0000000000007918 */ /* 0x000fc00000000000 */
[----:B------:R-:W-:-:S00]  /*0170*/  NOP ;  /* 0x0000000000007918 */ /* 0x000fc00000000000 */
.L_x_1:


//--------------------- .nv.shared._Z13raceConditionPi --------------------------
	.section	.nv.shared._Z13raceConditionPi,"aw",@nobits
	.sectionflags	@""
	.align	4
.nv.shared._Z13raceConditionPi:
	.zero		1280


//--------------------- .nv.shared.reserved.0     --------------------------
	.section	.nv.shared.reserved.0,"aw",@nobits
	.weak		__nv_reservedSMEM_offset_0_alias
	.size		__nv_reservedSMEM_offset_0_alias, 0, 64
	.other		__nv_reservedSMEM_offset_0_alias,@"STO_CUDA_RESERVED_SHARED STV_DEFAULT"
__nv_reservedSMEM_offset_0_alias:
	.zero		0
	.zero		64


//--------------------- .nv.constant0._Z13raceConditionPi --------------------------
	.section	.nv.constant0._Z13raceConditionPi,"a",@progbits
	.sectionflags	@""
	.align	4
.nv.constant0._Z13raceConditionPi:
	.zero		904


//--------------------- SYMBOLS --------------------------

	.type		.nv.reservedSmem.offset0,@object
	.size		.nv.reservedSmem.offset0,0x4
	.type		.nv.reservedSmem.cap,@object
	.size		.nv.reservedSmem.cap,0x4
